//
// Generated by NVIDIA NVVM Compiler
//
// Compiler Build ID: CL-36424714
// Cuda compilation tools, release 13.0, V13.0.88
// Based on NVVM 20.0.0
//

.version 9.0
.target sm_100
.address_size 64

	// .globl	_Z8vect_addPfS_i
.extern .func  (.param .b32 func_retval0) vprintf
(
	.param .b64 vprintf_param_0,
	.param .b64 vprintf_param_1
)
;
.global .align 1 .b8 $str[28] = {111, 110, 101, 32, 116, 104, 114, 101, 97, 100, 32, 114, 117, 110, 115, 32, 37, 100, 32, 116, 105, 109, 101, 115, 46, 32, 10};

.visible .entry _Z8vect_addPfS_i(
	.param .u64 .ptr .align 1 _Z8vect_addPfS_i_param_0,
	.param .u64 .ptr .align 1 _Z8vect_addPfS_i_param_1,
	.param .u32 _Z8vect_addPfS_i_param_2
)
{
	.reg .pred 	%p<2>;
	.reg .b32 	%r<3>;
	.reg .b32 	%f<4>;
	.reg .b64 	%rd<8>;

	ld.param.u64 	%rd1, [_Z8vect_addPfS_i_param_0];
	ld.param.u64 	%rd2, [_Z8vect_addPfS_i_param_1];
	ld.param.u32 	%r2, [_Z8vect_addPfS_i_param_2];
	mov.u32 	%r1, %tid.x;
	setp.ge.s32 	%p1, %r1, %r2;
	@%p1 bra 	$L__BB0_2;
	cvta.to.global.u64 	%rd3, %rd1;
	cvta.to.global.u64 	%rd4, %rd2;
	mul.wide.u32 	%rd5, %r1, 4;
	add.s64 	%rd6, %rd3, %rd5;
	ld.global.f32 	%f1, [%rd6];
	add.s64 	%rd7, %rd4, %rd5;
	ld.global.f32 	%f2, [%rd7];
	add.f32 	%f3, %f1, %f2;
	st.global.f32 	[%rd6], %f3;
$L__BB0_2:
	ret;

}
	// .globl	_Z8cube_addPdS_S_iii
.visible .entry _Z8cube_addPdS_S_iii(
	.param .u64 .ptr .align 1 _Z8cube_addPdS_S_iii_param_0,
	.param .u64 .ptr .align 1 _Z8cube_addPdS_S_iii_param_1,
	.param .u64 .ptr .align 1 _Z8cube_addPdS_S_iii_param_2,
	.param .u32 _Z8cube_addPdS_S_iii_param_3,
	.param .u32 _Z8cube_addPdS_S_iii_param_4,
	.param .u32 _Z8cube_addPdS_S_iii_param_5
)
{
	.reg .pred 	%p<7>;
	.reg .b32 	%r<37>;
	.reg .b64 	%rd<11>;
	.reg .b64 	%fd<4>;

	ld.param.u64 	%rd4, [_Z8cube_addPdS_S_iii_param_0];
	ld.param.u64 	%rd5, [_Z8cube_addPdS_S_iii_param_1];
	ld.param.u64 	%rd6, [_Z8cube_addPdS_S_iii_param_2];
	ld.param.u32 	%r20, [_Z8cube_addPdS_S_iii_param_3];
	ld.param.u32 	%r21, [_Z8cube_addPdS_S_iii_param_4];
	ld.param.u32 	%r22, [_Z8cube_addPdS_S_iii_param_5];
	mov.u32 	%r23, %ctaid.x;
	mov.u32 	%r1, %ntid.x;
	mov.u32 	%r24, %tid.x;
	mad.lo.s32 	%r33, %r23, %r1, %r24;
	mov.u32 	%r25, %ctaid.y;
	mov.u32 	%r3, %ntid.y;
	mov.u32 	%r26, %tid.y;
	mad.lo.s32 	%r4, %r25, %r3, %r26;
	mov.u32 	%r27, %ctaid.z;
	mov.u32 	%r5, %ntid.z;
	mov.u32 	%r28, %tid.z;
	mad.lo.s32 	%r6, %r27, %r5, %r28;
	setp.ge.s32 	%p1, %r33, %r20;
	@%p1 bra 	$L__BB1_9;
	mov.u32 	%r29, %nctaid.z;
	mul.lo.s32 	%r7, %r5, %r29;
	mov.u32 	%r30, %nctaid.y;
	mul.lo.s32 	%r8, %r3, %r30;
	mov.u32 	%r31, %nctaid.x;
	mul.lo.s32 	%r9, %r1, %r31;
	cvta.to.global.u64 	%rd1, %rd4;
	cvta.to.global.u64 	%rd2, %rd5;
	cvta.to.global.u64 	%rd3, %rd6;
$L__BB1_2:
	setp.ge.s32 	%p2, %r4, %r21;
	@%p2 bra 	$L__BB1_8;
	mul.lo.s32 	%r11, %r33, %r21;
	mov.u32 	%r34, %r4;
$L__BB1_4:
	setp.ge.s32 	%p3, %r6, %r22;
	@%p3 bra 	$L__BB1_7;
	add.s32 	%r32, %r34, %r11;
	mad.lo.s32 	%r35, %r32, %r22, %r6;
	mov.u32 	%r36, %r6;
$L__BB1_6:
	mul.wide.s32 	%rd7, %r35, 8;
	add.s64 	%rd8, %rd3, %rd7;
	add.s64 	%rd9, %rd2, %rd7;
	add.s64 	%rd10, %rd1, %rd7;
	ld.global.f64 	%fd1, [%rd10];
	ld.global.f64 	%fd2, [%rd9];
	add.f64 	%fd3, %fd1, %fd2;
	st.global.f64 	[%rd8], %fd3;
	add.s32 	%r36, %r36, %r7;
	add.s32 	%r35, %r35, %r7;
	setp.lt.s32 	%p4, %r36, %r22;
	@%p4 bra 	$L__BB1_6;
$L__BB1_7:
	add.s32 	%r34, %r34, %r8;
	setp.lt.s32 	%p5, %r34, %r21;
	@%p5 bra 	$L__BB1_4;
$L__BB1_8:
	add.s32 	%r33, %r33, %r9;
	setp.lt.s32 	%p6, %r33, %r20;
	@%p6 bra 	$L__BB1_2;
$L__BB1_9:
	ret;

}
	// .globl	_Z10cube_minusPdS_S_iii
.visible .entry _Z10cube_minusPdS_S_iii(
	.param .u64 .ptr .align 1 _Z10cube_minusPdS_S_iii_param_0,
	.param .u64 .ptr .align 1 _Z10cube_minusPdS_S_iii_param_1,
	.param .u64 .ptr .align 1 _Z10cube_minusPdS_S_iii_param_2,
	.param .u32 _Z10cube_minusPdS_S_iii_param_3,
	.param .u32 _Z10cube_minusPdS_S_iii_param_4,
	.param .u32 _Z10cube_minusPdS_S_iii_param_5
)
{
	.local .align 8 .b8 	__local_depot2[8];
	.reg .b64 	%SP;
	.reg .b64 	%SPL;
	.reg .pred 	%p<7>;
	.reg .b32 	%r<54>;
	.reg .b64 	%rd<15>;
	.reg .b64 	%fd<4>;

	mov.u64 	%SPL, __local_depot2;
	cvta.local.u64 	%SP, %SPL;
	ld.param.u64 	%rd4, [_Z10cube_minusPdS_S_iii_param_0];
	ld.param.u64 	%rd5, [_Z10cube_minusPdS_S_iii_param_1];
	ld.param.u64 	%rd6, [_Z10cube_minusPdS_S_iii_param_2];
	ld.param.u32 	%r27, [_Z10cube_minusPdS_S_iii_param_3];
	ld.param.u32 	%r28, [_Z10cube_minusPdS_S_iii_param_4];
	ld.param.u32 	%r29, [_Z10cube_minusPdS_S_iii_param_5];
	mov.u32 	%r31, %ctaid.x;
	mov.u32 	%r1, %ntid.x;
	mov.u32 	%r32, %tid.x;
	mad.lo.s32 	%r44, %r31, %r1, %r32;
	mov.u32 	%r33, %ctaid.y;
	mov.u32 	%r3, %ntid.y;
	mov.u32 	%r34, %tid.y;
	mad.lo.s32 	%r4, %r33, %r3, %r34;
	mov.u32 	%r35, %ctaid.z;
	mov.u32 	%r5, %ntid.z;
	mov.u32 	%r36, %tid.z;
	mad.lo.s32 	%r6, %r35, %r5, %r36;
	setp.ge.s32 	%p1, %r44, %r27;
	mov.b32 	%r51, 0;
	@%p1 bra 	$L__BB2_9;
	mov.u32 	%r38, %nctaid.z;
	mul.lo.s32 	%r7, %r5, %r38;
	mov.u32 	%r39, %nctaid.y;
	mul.lo.s32 	%r8, %r3, %r39;
	mov.u32 	%r40, %nctaid.x;
	mul.lo.s32 	%r9, %r1, %r40;
	cvta.to.global.u64 	%rd1, %rd4;
	cvta.to.global.u64 	%rd2, %rd5;
	cvta.to.global.u64 	%rd3, %rd6;
	mov.b32 	%r51, 0;
$L__BB2_2:
	setp.ge.s32 	%p2, %r4, %r28;
	@%p2 bra 	$L__BB2_8;
	mul.lo.s32 	%r12, %r44, %r28;
	mov.u32 	%r46, %r4;
$L__BB2_4:
	setp.ge.s32 	%p3, %r6, %r29;
	@%p3 bra 	$L__BB2_7;
	add.s32 	%r41, %r46, %r12;
	mad.lo.s32 	%r48, %r41, %r29, %r6;
	mov.u32 	%r49, %r6;
$L__BB2_6:
	mul.wide.s32 	%rd7, %r48, 8;
	add.s64 	%rd8, %rd3, %rd7;
	add.s64 	%rd9, %rd2, %rd7;
	add.s64 	%rd10, %rd1, %rd7;
	ld.global.f64 	%fd1, [%rd10];
	ld.global.f64 	%fd2, [%rd9];
	sub.f64 	%fd3, %fd1, %fd2;
	st.global.f64 	[%rd8], %fd3;
	add.s32 	%r51, %r51, 1;
	add.s32 	%r49, %r49, %r7;
	add.s32 	%r48, %r48, %r7;
	setp.lt.s32 	%p4, %r49, %r29;
	@%p4 bra 	$L__BB2_6;
$L__BB2_7:
	add.s32 	%r46, %r46, %r8;
	setp.lt.s32 	%p5, %r46, %r28;
	@%p5 bra 	$L__BB2_4;
$L__BB2_8:
	add.s32 	%r44, %r44, %r9;
	setp.lt.s32 	%p6, %r44, %r27;
	@%p6 bra 	$L__BB2_2;
$L__BB2_9:
	add.u64 	%rd11, %SP, 0;
	add.u64 	%rd12, %SPL, 0;
	st.local.u32 	[%rd12], %r51;
	mov.u64 	%rd13, $str;
	cvta.global.u64 	%rd14, %rd13;
	{ // callseq 0, 0
	.param .b64 param0;
	st.param.b64 	[param0], %rd14;
	.param .b64 param1;
	st.param.b64 	[param1], %rd11;
	.param .b32 retval0;
	call.uni (retval0), 
	vprintf, 
	(
	param0, 
	param1
	);
	ld.param.b32 	%r42, [retval0];
	} // callseq 0
	ret;

}
	// .globl	_Z12cube_productPdS_S_iii
.visible .entry _Z12cube_productPdS_S_iii(
	.param .u64 .ptr .align 1 _Z12cube_productPdS_S_iii_param_0,
	.param .u64 .ptr .align 1 _Z12cube_productPdS_S_iii_param_1,
	.param .u64 .ptr .align 1 _Z12cube_productPdS_S_iii_param_2,
	.param .u32 _Z12cube_productPdS_S_iii_param_3,
	.param .u32 _Z12cube_productPdS_S_iii_param_4,
	.param .u32 _Z12cube_productPdS_S_iii_param_5
)
{
	.reg .pred 	%p<8>;
	.reg .b32 	%r<39>;
	.reg .b64 	%rd<11>;
	.reg .b64 	%fd<25>;

	ld.param.u64 	%rd7, [_Z12cube_productPdS_S_iii_param_0];
	ld.param.u64 	%rd8, [_Z12cube_productPdS_S_iii_param_1];
	ld.param.u64 	%rd9, [_Z12cube_productPdS_S_iii_param_2];
	ld.param.u32 	%r20, [_Z12cube_productPdS_S_iii_param_3];
	ld.param.u32 	%r21, [_Z12cube_productPdS_S_iii_param_4];
	ld.param.u32 	%r22, [_Z12cube_productPdS_S_iii_param_5];
	mov.u32 	%r23, %ctaid.x;
	mov.u32 	%r1, %ntid.x;
	mov.u32 	%r24, %tid.x;
	mad.lo.s32 	%r35, %r23, %r1, %r24;
	mov.u32 	%r25, %ctaid.y;
	mov.u32 	%r3, %ntid.y;
	mov.u32 	%r26, %tid.y;
	mad.lo.s32 	%r4, %r25, %r3, %r26;
	mov.u32 	%r27, %ctaid.z;
	mov.u32 	%r5, %ntid.z;
	mov.u32 	%r28, %tid.z;
	mad.lo.s32 	%r6, %r27, %r5, %r28;
	setp.ge.s32 	%p1, %r35, %r20;
	@%p1 bra 	$L__BB3_11;
	mov.u32 	%r29, %nctaid.z;
	mul.lo.s32 	%r7, %r5, %r29;
	mov.u32 	%r30, %nctaid.y;
	mul.lo.s32 	%r8, %r3, %r30;
	mov.u32 	%r31, %nctaid.x;
	mul.lo.s32 	%r9, %r1, %r31;
	cvta.to.global.u64 	%rd1, %rd7;
	cvta.to.global.u64 	%rd2, %rd8;
	cvta.to.global.u64 	%rd3, %rd9;
$L__BB3_2:
	setp.ge.s32 	%p2, %r4, %r21;
	@%p2 bra 	$L__BB3_10;
	mul.lo.s32 	%r11, %r35, %r21;
	mov.u32 	%r36, %r4;
$L__BB3_4:
	setp.ge.s32 	%p3, %r6, %r22;
	@%p3 bra 	$L__BB3_9;
	add.s32 	%r32, %r36, %r11;
	mul.lo.s32 	%r13, %r32, %r22;
	mov.u32 	%r37, %r6;
$L__BB3_6:
	add.s32 	%r34, %r37, %r13;
	mul.wide.s32 	%rd10, %r34, 8;
	add.s64 	%rd4, %rd1, %rd10;
	add.s64 	%rd5, %rd2, %rd10;
	add.s64 	%rd6, %rd3, %rd10;
	mov.b32 	%r38, 0;
$L__BB3_7:
	ld.global.f64 	%fd1, [%rd4];
	ld.global.f64 	%fd2, [%rd5];
	mul.f64 	%fd3, %fd1, %fd2;
	st.global.f64 	[%rd6], %fd3;
	ld.global.f64 	%fd4, [%rd4];
	ld.global.f64 	%fd5, [%rd5];
	mul.f64 	%fd6, %fd4, %fd5;
	st.global.f64 	[%rd6], %fd6;
	ld.global.f64 	%fd7, [%rd4];
	ld.global.f64 	%fd8, [%rd5];
	mul.f64 	%fd9, %fd7, %fd8;
	st.global.f64 	[%rd6], %fd9;
	ld.global.f64 	%fd10, [%rd4];
	ld.global.f64 	%fd11, [%rd5];
	mul.f64 	%fd12, %fd10, %fd11;
	st.global.f64 	[%rd6], %fd12;
	ld.global.f64 	%fd13, [%rd4];
	ld.global.f64 	%fd14, [%rd5];
	mul.f64 	%fd15, %fd13, %fd14;
	st.global.f64 	[%rd6], %fd15;
	ld.global.f64 	%fd16, [%rd4];
	ld.global.f64 	%fd17, [%rd5];
	mul.f64 	%fd18, %fd16, %fd17;
	st.global.f64 	[%rd6], %fd18;
	ld.global.f64 	%fd19, [%rd4];
	ld.global.f64 	%fd20, [%rd5];
	mul.f64 	%fd21, %fd19, %fd20;
	st.global.f64 	[%rd6], %fd21;
	ld.global.f64 	%fd22, [%rd4];
	ld.global.f64 	%fd23, [%rd5];
	mul.f64 	%fd24, %fd22, %fd23;
	st.global.f64 	[%rd6], %fd24;
	add.s32 	%r38, %r38, 8;
	setp.ne.s32 	%p4, %r38, 1000;
	@%p4 bra 	$L__BB3_7;
	add.s32 	%r37, %r37, %r7;
	setp.lt.s32 	%p5, %r37, %r22;
	@%p5 bra 	$L__BB3_6;
$L__BB3_9:
	add.s32 	%r36, %r36, %r8;
	setp.lt.s32 	%p6, %r36, %r21;
	@%p6 bra 	$L__BB3_4;
$L__BB3_10:
	add.s32 	%r35, %r35, %r9;
	setp.lt.s32 	%p7, %r35, %r20;
	@%p7 bra 	$L__BB3_2;
$L__BB3_11:
	ret;

}


// ===== COMPILED SASS (sm_100) =====

	.target	sm_100

	.elftype	@"ET_EXEC"


//--------------------- .note.nv.tkinfo           --------------------------
	.section	.note.nv.tkinfo,"",@"SHT_NOTE"
	.sectionflags	@"SHF_NOTE_NV_TKINFO"
	.tkinfo
        /*0018*/ 	.word	0x00000002
        /*0030*/ 	.string	""
        /*0030*/ 	.string	"ptxas"
        /*0030*/ 	.string	"Cuda compilation tools, release 13.0, V13.0.88"
        /*0030*/ 	.string	"Build cuda_13.0.r13.0/compiler.36424714_0"
        /*0030*/ 	.string	"-arch sm_100 -m 64 "



//--------------------- .note.nv.cuinfo           --------------------------
	.section	.note.nv.cuinfo,"",@"SHT_NOTE"
	.sectionflags	@"SHF_NOTE_NV_CUINFO"
        /*0018*/ 	.short	0x0002
        /*001a*/ 	.short	0x0064
        /*001c*/ 	.short	0x0082
	.zero		2


//--------------------- .nv.info                  --------------------------
	.section	.nv.info,"",@"SHT_CUDA_INFO"
	.align	4


	//----- nvinfo : EIATTR_REGCOUNT
	.align		4
        /*0000*/ 	.byte	0x04, 0x2f
        /*0002*/ 	.short	(.L_2 - .L_1)
	.align		4
.L_1:
        /*0004*/ 	.word	index@(_Z8vect_addPfS_i)
        /*0008*/ 	.word	0x0000000a


	//----- nvinfo : EIATTR_FRAME_SIZE
	.align		4
.L_2:
        /*000c*/ 	.byte	0x04, 0x11
        /*000e*/ 	.short	(.L_4 - .L_3)
	.align		4
.L_3:
        /*0010*/ 	.word	index@(_Z8vect_addPfS_i)
        /*0014*/ 	.word	0x00000000


	//----- nvinfo : EIATTR_REGCOUNT
	.align		4
.L_4:
        /*0018*/ 	.byte	0x04, 0x2f
        /*001a*/ 	.short	(.L_6 - .L_5)
	.align		4
.L_5:
        /*001c*/ 	.word	index@(_Z8cube_addPdS_S_iii)
        /*0020*/ 	.word	0x0000001b


	//----- nvinfo : EIATTR_FRAME_SIZE
	.align		4
.L_6:
        /*0024*/ 	.byte	0x04, 0x11
        /*0026*/ 	.short	(.L_8 - .L_7)
	.align		4
.L_7:
        /*0028*/ 	.word	index@(_Z8cube_addPdS_S_iii)
        /*002c*/ 	.word	0x00000000


	//----- nvinfo : EIATTR_REGCOUNT
	.align		4
.L_8:
        /*0030*/ 	.byte	0x04, 0x2f
        /*0032*/ 	.short	(.L_10 - .L_9)
	.align		4
.L_9:
        /*0034*/ 	.word	index@(_Z10cube_minusPdS_S_iii)
        /*0038*/ 	.word	0x0000001c


	//----- nvinfo : EIATTR_FRAME_SIZE
	.align		4
.L_10:
        /*003c*/ 	.byte	0x04, 0x11
        /*003e*/ 	.short	(.L_12 - .L_11)
	.align		4
.L_11:
        /*0040*/ 	.word	index@(_Z10cube_minusPdS_S_iii)
        /*0044*/ 	.word	0x00000008


	//----- nvinfo : EIATTR_REGCOUNT
	.align		4
.L_12:
        /*0048*/ 	.byte	0x04, 0x2f
        /*004a*/ 	.short	(.L_14 - .L_13)
	.align		4
.L_13:
        /*004c*/ 	.word	index@(_Z12cube_productPdS_S_iii)
        /*0050*/ 	.word	0x00000020


	//----- nvinfo : EIATTR_FRAME_SIZE
	.align		4
.L_14:
        /*0054*/ 	.byte	0x04, 0x11
        /*0056*/ 	.short	(.L_16 - .L_15)
	.align		4
.L_15:
        /*0058*/ 	.word	index@(_Z12cube_productPdS_S_iii)
        /*005c*/ 	.word	0x00000000


	//----- nvinfo : EIATTR_MIN_STACK_SIZE
	.align		4
.L_16:
        /*0060*/ 	.byte	0x04, 0x12
        /*0062*/ 	.short	(.L_18 - .L_17)
	.align		4
.L_17:
        /*0064*/ 	.word	index@(_Z12cube_productPdS_S_iii)
        /*0068*/ 	.word	0x00000000


	//----- nvinfo : EIATTR_MIN_STACK_SIZE
	.align		4
.L_18:
        /*006c*/ 	.byte	0x04, 0x12
        /*006e*/ 	.short	(.L_20 - .L_19)
	.align		4
.L_19:
        /*0070*/ 	.word	index@(_Z10cube_minusPdS_S_iii)
        /*0074*/ 	.word	0x00000008


	//----- nvinfo : EIATTR_MIN_STACK_SIZE
	.align		4
.L_20:
        /*0078*/ 	.byte	0x04, 0x12
        /*007a*/ 	.short	(.L_22 - .L_21)
	.align		4
.L_21:
        /*007c*/ 	.word	index@(_Z8cube_addPdS_S_iii)
        /*0080*/ 	.word	0x00000000


	//----- nvinfo : EIATTR_MIN_STACK_SIZE
	.align		4
.L_22:
        /*0084*/ 	.byte	0x04, 0x12
        /*0086*/ 	.short	(.L_24 - .L_23)
	.align		4
.L_23:
        /*0088*/ 	.word	index@(_Z8vect_addPfS_i)
        /*008c*/ 	.word	0x00000000
.L_24:


//--------------------- .nv.compat                --------------------------
	.section	.nv.compat,"",@"SHT_CUDA_COMPAT_INFO"
	.align	4
        /*0000*/ 	.byte	0x02, 0x09, 0x00, 0x00, 0x02, 0x02, 0x01, 0x00, 0x02, 0x05, 0x05, 0x00, 0x03, 0x07, 0x01, 0x01
        /*0010*/ 	.byte	0x02, 0x03, 0x00, 0x00, 0x02, 0x06, 0x01, 0x00, 0x04, 0x0b, 0x08, 0x00, 0x01, 0x00, 0x00, 0x00
        /*0020*/ 	.byte	0x00, 0x00, 0x00, 0x00


//--------------------- .nv.info._Z12cube_productPdS_S_iii --------------------------
	.section	.nv.info._Z12cube_productPdS_S_iii,"",@"SHT_CUDA_INFO"
	.sectionflags	@""
	.align	4


	//----- nvinfo : EIATTR_CUDA_API_VERSION
	.align		4
        /*0000*/ 	.byte	0x04, 0x37
        /*0002*/ 	.short	(.L_26 - .L_25)
.L_25:
        /*0004*/ 	.word	0x00000082


	//----- nvinfo : EIATTR_KPARAM_INFO
	.align		4
.L_26:
        /*0008*/ 	.byte	0x04, 0x17
        /*000a*/ 	.short	(.L_28 - .L_27)
.L_27:
        /*000c*/ 	.word	0x00000000
        /*0010*/ 	.short	0x0005
        /*0012*/ 	.short	0x0020
        /*0014*/ 	.byte	0x00, 0xf0, 0x11, 0x00


	//----- nvinfo : EIATTR_KPARAM_INFO
	.align		4
.L_28:
        /*0018*/ 	.byte	0x04, 0x17
        /*001a*/ 	.short	(.L_30 - .L_29)
.L_29:
        /*001c*/ 	.word	0x00000000
        /*0020*/ 	.short	0x0004
        /*0022*/ 	.short	0x001c
        /*0024*/ 	.byte	0x00, 0xf0, 0x11, 0x00


	//----- nvinfo : EIATTR_KPARAM_INFO
	.align		4
.L_30:
        /*0028*/ 	.byte	0x04, 0x17
        /*002a*/ 	.short	(.L_32 - .L_31)
.L_31:
        /*002c*/ 	.word	0x00000000
        /*0030*/ 	.short	0x0003
        /*0032*/ 	.short	0x0018
        /*0034*/ 	.byte	0x00, 0xf0, 0x11, 0x00


	//----- nvinfo : EIATTR_KPARAM_INFO
	.align		4
.L_32:
        /*0038*/ 	.byte	0x04, 0x17
        /*003a*/ 	.short	(.L_34 - .L_33)
.L_33:
        /*003c*/ 	.word	0x00000000
        /*0040*/ 	.short	0x0002
        /*0042*/ 	.short	0x0010
        /*0044*/ 	.byte	0x00, 0xf5, 0x21, 0x00


	//----- nvinfo : EIATTR_KPARAM_INFO
	.align		4
.L_34:
        /*0048*/ 	.byte	0x04, 0x17
        /*004a*/ 	.short	(.L_36 - .L_35)
.L_35:
        /*004c*/ 	.word	0x00000000
        /*0050*/ 	.short	0x0001
        /*0052*/ 	.short	0x0008
        /*0054*/ 	.byte	0x00, 0xf5, 0x21, 0x00


	//----- nvinfo : EIATTR_KPARAM_INFO
	.align		4
.L_36:
        /*0058*/ 	.byte	0x04, 0x17
        /*005a*/ 	.short	(.L_38 - .L_37)
.L_37:
        /*005c*/ 	.word	0x00000000
        /*0060*/ 	.short	0x0000
        /*0062*/ 	.short	0x0000
        /*0064*/ 	.byte	0x00, 0xf5, 0x21, 0x00


	//----- nvinfo : EIATTR_SPARSE_MMA_MASK
	.align		4
.L_38:
        /*0068*/ 	.byte	0x03, 0x50
        /*006a*/ 	.short	0x0000


	//----- nvinfo : EIATTR_MAXREG_COUNT
	.align		4
        /*006c*/ 	.byte	0x03, 0x1b
        /*006e*/ 	.short	0x00ff


	//----- nvinfo : EIATTR_MERCURY_ISA_VERSION
	.align		4
        /*0070*/ 	.byte	0x03, 0x5f
        /*0072*/ 	.short	0x0101


	//----- nvinfo : EIATTR_VRC_CTA_INIT_COUNT
	.align		4
        /*0074*/ 	.byte	0x02, 0x4a
	.zero		1
	.zero		1


	//----- nvinfo : EIATTR_EXIT_INSTR_OFFSETS
	.align		4
        /*0078*/ 	.byte	0x04, 0x1c
        /*007a*/ 	.short	(.L_40 - .L_39)


	//   ....[0]....
.L_39:
        /*007c*/ 	.word	0x000000f0


	//   ....[1]....
        /*0080*/ 	.word	0x00000dc0


	//----- nvinfo : EIATTR_CRS_STACK_SIZE
	.align		4
.L_40:
        /*0084*/ 	.byte	0x04, 0x1e
        /*0086*/ 	.short	(.L_42 - .L_41)
.L_41:
        /*0088*/ 	.word	0x00000000


	//----- nvinfo : EIATTR_CBANK_PARAM_SIZE
	.align		4
.L_42:
        /*008c*/ 	.byte	0x03, 0x19
        /*008e*/ 	.short	0x0024


	//----- nvinfo : EIATTR_PARAM_CBANK
	.align		4
        /*0090*/ 	.byte	0x04, 0x0a
        /*0092*/ 	.short	(.L_44 - .L_43)
	.align		4
.L_43:
        /*0094*/ 	.word	index@(.nv.constant0._Z12cube_productPdS_S_iii)
        /*0098*/ 	.short	0x0380
        /*009a*/ 	.short	0x0024


	//----- nvinfo : EIATTR_SW_WAR
	.align		4
.L_44:
        /*009c*/ 	.byte	0x04, 0x36
        /*009e*/ 	.short	(.L_46 - .L_45)
.L_45:
        /*00a0*/ 	.word	0x00000008
.L_46:


//--------------------- .nv.info._Z10cube_minusPdS_S_iii --------------------------
	.section	.nv.info._Z10cube_minusPdS_S_iii,"",@"SHT_CUDA_INFO"
	.sectionflags	@""
	.align	4


	//----- nvinfo : EIATTR_CUDA_API_VERSION
	.align		4
        /*0000*/ 	.byte	0x04, 0x37
        /*0002*/ 	.short	(.L_48 - .L_47)
.L_47:
        /*0004*/ 	.word	0x00000082


	//----- nvinfo : EIATTR_KPARAM_INFO
	.align		4
.L_48:
        /*0008*/ 	.byte	0x04, 0x17
        /*000a*/ 	.short	(.L_50 - .L_49)
.L_49:
        /*000c*/ 	.word	0x00000000
        /*0010*/ 	.short	0x0005
        /*0012*/ 	.short	0x0020
        /*0014*/ 	.byte	0x00, 0xf0, 0x11, 0x00


	//----- nvinfo : EIATTR_KPARAM_INFO
	.align		4
.L_50:
        /*0018*/ 	.byte	0x04, 0x17
        /*001a*/ 	.short	(.L_52 - .L_51)
.L_51:
        /*001c*/ 	.word	0x00000000
        /*0020*/ 	.short	0x0004
        /*0022*/ 	.short	0x001c
        /*0024*/ 	.byte	0x00, 0xf0, 0x11, 0x00


	//----- nvinfo : EIATTR_KPARAM_INFO
	.align		4
.L_52:
        /*0028*/ 	.byte	0x04, 0x17
        /*002a*/ 	.short	(.L_54 - .L_53)
.L_53:
        /*002c*/ 	.word	0x00000000
        /*0030*/ 	.short	0x0003
        /*0032*/ 	.short	0x0018
        /*0034*/ 	.byte	0x00, 0xf0, 0x11, 0x00


	//----- nvinfo : EIATTR_KPARAM_INFO
	.align		4
.L_54:
        /*0038*/ 	.byte	0x04, 0x17
        /*003a*/ 	.short	(.L_56 - .L_55)
.L_55:
        /*003c*/ 	.word	0x00000000
        /*0040*/ 	.short	0x0002
        /*0042*/ 	.short	0x0010
        /*0044*/ 	.byte	0x00, 0xf5, 0x21, 0x00


	//----- nvinfo : EIATTR_KPARAM_INFO
	.align		4
.L_56:
        /*0048*/ 	.byte	0x04, 0x17
        /*004a*/ 	.short	(.L_58 - .L_57)
.L_57:
        /*004c*/ 	.word	0x00000000
        /*0050*/ 	.short	0x0001
        /*0052*/ 	.short	0x0008
        /*0054*/ 	.byte	0x00, 0xf5, 0x21, 0x00


	//----- nvinfo : EIATTR_KPARAM_INFO
	.align		4
.L_58:
        /*0058*/ 	.byte	0x04, 0x17
        /*005a*/ 	.short	(.L_60 - .L_59)
.L_59:
        /*005c*/ 	.word	0x00000000
        /*0060*/ 	.short	0x0000
        /*0062*/ 	.short	0x0000
        /*0064*/ 	.byte	0x00, 0xf5, 0x21, 0x00


	//----- nvinfo : EIATTR_SPARSE_MMA_MASK
	.align		4
.L_60:
        /*0068*/ 	.byte	0x03, 0x50
        /*006a*/ 	.short	0x0000


	//----- nvinfo : EIATTR_MAXREG_COUNT
	.align		4
        /*006c*/ 	.byte	0x03, 0x1b
        /*006e*/ 	.short	0x00ff


	//----- nvinfo : EIATTR_EXTERNS
	.align		4
        /*0070*/ 	.byte	0x04, 0x0f
        /*0072*/ 	.short	(.L_62 - .L_61)


	//   ....[0]....
	.align		4
.L_61:
        /*0074*/ 	.word	index@(vprintf)


	//----- nvinfo : EIATTR_MERCURY_ISA_VERSION
	.align		4
.L_62:
        /*0078*/ 	.byte	0x03, 0x5f
        /*007a*/ 	.short	0x0101


	//----- nvinfo : EIATTR_VRC_CTA_INIT_COUNT
	.align		4
        /*007c*/ 	.byte	0x02, 0x4a
	.zero		1
	.zero		1


	//----- nvinfo : EIATTR_SYSCALL_OFFSETS
	.align		4
        /*0080*/ 	.byte	0x04, 0x46
        /*0082*/ 	.short	(.L_64 - .L_63)


	//   ....[0]....
.L_63:
        /*0084*/ 	.word	0x00000510


	//----- nvinfo : EIATTR_EXIT_INSTR_OFFSETS
	.align		4
.L_64:
        /*0088*/ 	.byte	0x04, 0x1c
        /*008a*/ 	.short	(.L_66 - .L_65)


	//   ....[0]....
.L_65:
        /*008c*/ 	.word	0x00000520


	//----- nvinfo : EIATTR_CRS_STACK_SIZE
	.align		4
.L_66:
        /*0090*/ 	.byte	0x04, 0x1e
        /*0092*/ 	.short	(.L_68 - .L_67)
.L_67:
        /*0094*/ 	.word	0x00000000


	//----- nvinfo : EIATTR_CBANK_PARAM_SIZE
	.align		4
.L_68:
        /*0098*/ 	.byte	0x03, 0x19
        /*009a*/ 	.short	0x0024


	//----- nvinfo : EIATTR_PARAM_CBANK
	.align		4
        /*009c*/ 	.byte	0x04, 0x0a
        /*009e*/ 	.short	(.L_70 - .L_69)
	.align		4
.L_69:
        /*00a0*/ 	.word	index@(.nv.constant0._Z10cube_minusPdS_S_iii)
        /*00a4*/ 	.short	0x0380
        /*00a6*/ 	.short	0x0024


	//----- nvinfo : EIATTR_SW_WAR
	.align		4
.L_70:
        /*00a8*/ 	.byte	0x04, 0x36
        /*00aa*/ 	.short	(.L_72 - .L_71)
.L_71:
        /*00ac*/ 	.word	0x00000008
.L_72:


//--------------------- .nv.info._Z8cube_addPdS_S_iii --------------------------
	.section	.nv.info._Z8cube_addPdS_S_iii,"",@"SHT_CUDA_INFO"
	.sectionflags	@""
	.align	4


	//----- nvinfo : EIATTR_CUDA_API_VERSION
	.align		4
        /*0000*/ 	.byte	0x04, 0x37
        /*0002*/ 	.short	(.L_74 - .L_73)
.L_73:
        /*0004*/ 	.word	0x00000082


	//----- nvinfo : EIATTR_KPARAM_INFO
	.align		4
.L_74:
        /*0008*/ 	.byte	0x04, 0x17
        /*000a*/ 	.short	(.L_76 - .L_75)
.L_75:
        /*000c*/ 	.word	0x00000000
        /*0010*/ 	.short	0x0005
        /*0012*/ 	.short	0x0020
        /*0014*/ 	.byte	0x00, 0xf0, 0x11, 0x00


	//----- nvinfo : EIATTR_KPARAM_INFO
	.align		4
.L_76:
        /*0018*/ 	.byte	0x04, 0x17
        /*001a*/ 	.short	(.L_78 - .L_77)
.L_77:
        /*001c*/ 	.word	0x00000000
        /*0020*/ 	.short	0x0004
        /*0022*/ 	.short	0x001c
        /*0024*/ 	.byte	0x00, 0xf0, 0x11, 0x00


	//----- nvinfo : EIATTR_KPARAM_INFO
	.align		4
.L_78:
        /*0028*/ 	.byte	0x04, 0x17
        /*002a*/ 	.short	(.L_80 - .L_79)
.L_79:
        /*002c*/ 	.word	0x00000000
        /*0030*/ 	.short	0x0003
        /*0032*/ 	.short	0x0018
        /*0034*/ 	.byte	0x00, 0xf0, 0x11, 0x00


	//----- nvinfo : EIATTR_KPARAM_INFO
	.align		4
.L_80:
        /*0038*/ 	.byte	0x04, 0x17
        /*003a*/ 	.short	(.L_82 - .L_81)
.L_81:
        /*003c*/ 	.word	0x00000000
        /*0040*/ 	.short	0x0002
        /*0042*/ 	.short	0x0010
        /*0044*/ 	.byte	0x00, 0xf5, 0x21, 0x00


	//----- nvinfo : EIATTR_KPARAM_INFO
	.align		4
.L_82:
        /*0048*/ 	.byte	0x04, 0x17
        /*004a*/ 	.short	(.L_84 - .L_83)
.L_83:
        /*004c*/ 	.word	0x00000000
        /*0050*/ 	.short	0x0001
        /*0052*/ 	.short	0x0008
        /*0054*/ 	.byte	0x00, 0xf5, 0x21, 0x00


	//----- nvinfo : EIATTR_KPARAM_INFO
	.align		4
.L_84:
        /*0058*/ 	.byte	0x04, 0x17
        /*005a*/ 	.short	(.L_86 - .L_85)
.L_85:
        /*005c*/ 	.word	0x00000000
        /*0060*/ 	.short	0x0000
        /*0062*/ 	.short	0x0000
        /*0064*/ 	.byte	0x00, 0xf5, 0x21, 0x00


	//----- nvinfo : EIATTR_SPARSE_MMA_MASK
	.align		4
.L_86:
        /*0068*/ 	.byte	0x03, 0x50
        /*006a*/ 	.short	0x0000


	//----- nvinfo : EIATTR_MAXREG_COUNT
	.align		4
        /*006c*/ 	.byte	0x03, 0x1b
        /*006e*/ 	.short	0x00ff


	//----- nvinfo : EIATTR_MERCURY_ISA_VERSION
	.align		4
        /*0070*/ 	.byte	0x03, 0x5f
        /*0072*/ 	.short	0x0101


	//----- nvinfo : EIATTR_VRC_CTA_INIT_COUNT
	.align		4
        /*0074*/ 	.byte	0x02, 0x4a
	.zero		1
	.zero		1


	//----- nvinfo : EIATTR_EXIT_INSTR_OFFSETS
	.align		4
        /*0078*/ 	.byte	0x04, 0x1c
        /*007a*/ 	.short	(.L_88 - .L_87)


	//   ....[0]....
.L_87:
        /*007c*/ 	.word	0x000000f0


	//   ....[1]....
        /*0080*/ 	.word	0x000003c0


	//----- nvinfo : EIATTR_CRS_STACK_SIZE
	.align		4
.L_88:
        /*0084*/ 	.byte	0x04, 0x1e
        /*0086*/ 	.short	(.L_90 - .L_89)
.L_89:
        /*0088*/ 	.word	0x00000000


	//----- nvinfo : EIATTR_CBANK_PARAM_SIZE
	.align		4
.L_90:
        /*008c*/ 	.byte	0x03, 0x19
        /*008e*/ 	.short	0x0024


	//----- nvinfo : EIATTR_PARAM_CBANK
	.align		4
        /*0090*/ 	.byte	0x04, 0x0a
        /*0092*/ 	.short	(.L_92 - .L_91)
	.align		4
.L_91:
        /*0094*/ 	.word	index@(.nv.constant0._Z8cube_addPdS_S_iii)
        /*0098*/ 	.short	0x0380
        /*009a*/ 	.short	0x0024


	//----- nvinfo : EIATTR_SW_WAR
	.align		4
.L_92:
        /*009c*/ 	.byte	0x04, 0x36
        /*009e*/ 	.short	(.L_94 - .L_93)
.L_93:
        /*00a0*/ 	.word	0x00000008
.L_94:


//--------------------- .nv.info._Z8vect_addPfS_i --------------------------
	.section	.nv.info._Z8vect_addPfS_i,"",@"SHT_CUDA_INFO"
	.sectionflags	@""
	.align	4


	//----- nvinfo : EIATTR_CUDA_API_VERSION
	.align		4
        /*0000*/ 	.byte	0x04, 0x37
        /*0002*/ 	.short	(.L_96 - .L_95)
.L_95:
        /*0004*/ 	.word	0x00000082


	//----- nvinfo : EIATTR_KPARAM_INFO
	.align		4
.L_96:
        /*0008*/ 	.byte	0x04, 0x17
        /*000a*/ 	.short	(.L_98 - .L_97)
.L_97:
        /*000c*/ 	.word	0x00000000
        /*0010*/ 	.short	0x0002
        /*0012*/ 	.short	0x0010
        /*0014*/ 	.byte	0x00, 0xf0, 0x11, 0x00


	//----- nvinfo : EIATTR_KPARAM_INFO
	.align		4
.L_98:
        /*0018*/ 	.byte	0x04, 0x17
        /*001a*/ 	.short	(.L_100 - .L_99)
.L_99:
        /*001c*/ 	.word	0x00000000
        /*0020*/ 	.short	0x0001
        /*0022*/ 	.short	0x0008
        /*0024*/ 	.byte	0x00, 0xf5, 0x21, 0x00


	//----- nvinfo : EIATTR_KPARAM_INFO
	.align		4
.L_100:
        /*0028*/ 	.byte	0x04, 0x17
        /*002a*/ 	.short	(.L_102 - .L_101)
.L_101:
        /*002c*/ 	.word	0x00000000
        /*0030*/ 	.short	0x0000
        /*0032*/ 	.short	0x0000
        /*0034*/ 	.byte	0x00, 0xf5, 0x21, 0x00


	//----- nvinfo : EIATTR_SPARSE_MMA_MASK
	.align		4
.L_102:
        /*0038*/ 	.byte	0x03, 0x50
        /*003a*/ 	.short	0x0000


	//----- nvinfo : EIATTR_MAXREG_COUNT
	.align		4
        /*003c*/ 	.byte	0x03, 0x1b
        /*003e*/ 	.short	0x00ff


	//----- nvinfo : EIATTR_MERCURY_ISA_VERSION
	.align		4
        /*0040*/ 	.byte	0x03, 0x5f
        /*0042*/ 	.short	0x0101


	//----- nvinfo : EIATTR_VRC_CTA_INIT_COUNT
	.align		4
        /*0044*/ 	.byte	0x02, 0x4a
	.zero		1
	.zero		1


	//----- nvinfo : EIATTR_EXIT_INSTR_OFFSETS
	.align		4
        /*0048*/ 	.byte	0x04, 0x1c
        /*004a*/ 	.short	(.L_104 - .L_103)


	//   ....[0]....
.L_103:
        /*004c*/ 	.word	0x00000040


	//   ....[1]....
        /*0050*/ 	.word	0x000000e0


	//----- nvinfo : EIATTR_CBANK_PARAM_SIZE
	.align		4
.L_104:
        /*0054*/ 	.byte	0x03, 0x19
        /*0056*/ 	.short	0x0014


	//----- nvinfo : EIATTR_PARAM_CBANK
	.align		4
        /*0058*/ 	.byte	0x04, 0x0a
        /*005a*/ 	.short	(.L_106 - .L_105)
	.align		4
.L_105:
        /*005c*/ 	.word	index@(.nv.constant0._Z8vect_addPfS_i)
        /*0060*/ 	.short	0x0380
        /*0062*/ 	.short	0x0014


	//----- nvinfo : EIATTR_SW_WAR
	.align		4
.L_106:
        /*0064*/ 	.byte	0x04, 0x36
        /*0066*/ 	.short	(.L_108 - .L_107)
.L_107:
        /*0068*/ 	.word	0x00000008
.L_108:


//--------------------- .nv.callgraph             --------------------------
	.section	.nv.callgraph,"",@"SHT_CUDA_CALLGRAPH"
	.align	4
	.sectionentsize	8
	.align		4
        /*0000*/ 	.word	0x00000000
	.align		4
        /*0004*/ 	.word	0xffffffff
	.align		4
        /*0008*/ 	.word	index@(_Z10cube_minusPdS_S_iii)
	.align		4
        /*000c*/ 	.word	index@(vprintf)
	.align		4
        /*0010*/ 	.word	0x00000000
	.align		4
        /*0014*/ 	.word	0xfffffffe
	.align		4
        /*0018*/ 	.word	0x00000000
	.align		4
        /*001c*/ 	.word	0xfffffffd
	.align		4
        /*0020*/ 	.word	0x00000000
	.align		4
        /*0024*/ 	.word	0xfffffffc


//--------------------- .nv.constant4             --------------------------
	.section	.nv.constant4,"a",@progbits
	.align	8
	.align		8
.nv.constant4:
        /*0000*/ 	.dword	$str
	.align		8
        /*0008*/ 	.dword	vprintf


//--------------------- .text._Z12cube_productPdS_S_iii --------------------------
	.section	.text._Z12cube_productPdS_S_iii,"ax",@progbits
	.align	128
        .global         _Z12cube_productPdS_S_iii
        .type           _Z12cube_productPdS_S_iii,@function
        .size           _Z12cube_productPdS_S_iii,(.L_x_29 - _Z12cube_productPdS_S_iii)
        .other          _Z12cube_productPdS_S_iii,@"STO_CUDA_ENTRY STV_DEFAULT"
_Z12cube_productPdS_S_iii:
.text._Z12cube_productPdS_S_iii:
[----:B------:R-:W-:Y:S01]  /*0000*/  LDC R1, c[0x0][0x37c] ;  /* 0x0000df00ff017b82 */ /* 0x000fe20000000800 */
[----:B------:R-:W0:Y:S07]  /*0010*/  S2R R3, SR_TID.X ;  /* 0x0000000000037919 */ /* 0x000e2e0000002100 */
[----:B------:R-:W0:Y:S01]  /*0020*/  S2UR UR4, SR_CTAID.X ;  /* 0x00000000000479c3 */ /* 0x000e220000002500 */
[----:B------:R-:W1:Y:S01]  /*0030*/  LDCU UR7, c[0x0][0x398] ;  /* 0x00007300ff0777ac */ /* 0x000e620008000800 */
[----:B------:R-:W2:Y:S01]  /*0040*/  S2R R0, SR_TID.Y ;  /* 0x0000000000007919 */ /* 0x000ea20000002200 */
[----:B------:R-:W3:Y:S05]  /*0050*/  S2R R7, SR_TID.Z ;  /* 0x0000000000077919 */ /* 0x000eea0000002300 */
[----:B------:R-:W0:Y:S08]  /*0060*/  LDC R6, c[0x0][0x360] ;  /* 0x0000d800ff067b82 */ /* 0x000e300000000800 */
[----:B------:R-:W2:Y:S08]  /*0070*/  LDC R5, c[0x0][0x364] ;  /* 0x0000d900ff057b82 */ /* 0x000eb00000000800 */
[----:B------:R-:W2:Y:S08]  /*0080*/  S2UR UR5, SR_CTAID.Y ;  /* 0x00000000000579c3 */ /* 0x000eb00000002600 */
[----:B------:R-:W3:Y:S01]  /*0090*/  S2UR UR6, SR_CTAID.Z ;  /* 0x00000000000679c3 */ /* 0x000ee20000002700 */
[----:B0-----:R-:W-:-:S05]  /*00a0*/  IMAD R3, R6, UR4, R3 ;  /* 0x0000000406037c24 */ /* 0x001fca000f8e0203 */
[----:B-1----:R-:W-:Y:S02]  /*00b0*/  ISETP.GE.AND P0, PT, R3, UR7, PT ;  /* 0x0000000703007c0c */ /* 0x002fe4000bf06270 */
[----:B------:R-:W3:Y:S01]  /*00c0*/  LDC R4, c[0x0][0x368] ;  /* 0x0000da00ff047b82 */ /* 0x000ee20000000800 */
[----:B--2---:R-:W-:Y:S02]  /*00d0*/  IMAD R0, R5, UR5, R0 ;  /* 0x0000000505007c24 */ /* 0x004fe4000f8e0200 */
[----:B---3--:R-:W-:-:S08]  /*00e0*/  IMAD R2, R4, UR6, R7 ;  /* 0x0000000604027c24 */ /* 0x008fd0000f8e0207 */
[----:B------:R-:W-:Y:S05]  /*00f0*/  @P0 EXIT ;  /* 0x000000000000094d */ /* 0x000fea0003800000 */
[----:B------:R-:W0:Y:S01]  /*0100*/  LDCU UR6, c[0x0][0x378] ;  /* 0x00006f00ff0677ac */ /* 0x000e220008000800 */
[----:B------:R-:W1:Y:S01]  /*0110*/  LDCU UR7, c[0x0][0x374] ;  /* 0x00006e80ff0777ac */ /* 0x000e620008000800 */
[----:B------:R-:W2:Y:S01]  /*0120*/  LDCU UR8, c[0x0][0x370] ;  /* 0x00006e00ff0877ac */ /* 0x000ea20008000800 */
[----:B------:R-:W3:Y:S01]  /*0130*/  LDCU.64 UR4, c[0x0][0x358] ;  /* 0x00006b00ff0477ac */ /* 0x000ee20008000a00 */
[----:B0-----:R-:W-:Y:S02]  /*0140*/  IMAD R4, R4, UR6, RZ ;  /* 0x0000000604047c24 */ /* 0x001fe4000f8e02ff */
[----:B-1----:R-:W-:Y:S02]  /*0150*/  IMAD R5, R5, UR7, RZ ;  /* 0x0000000705057c24 */ /* 0x002fe4000f8e02ff */
[----:B--23--:R-:W-:-:S07]  /*0160*/  IMAD R6, R6, UR8, RZ ;  /* 0x0000000806067c24 */ /* 0x00cfce000f8e02ff */
.L_x_7:
[----:B------:R-:W0:Y:S01]  /*0170*/  LDCU UR6, c[0x0][0x39c] ;  /* 0x00007380ff0677ac */ /* 0x000e220008000800 */
[----:B------:R-:W-:Y:S01]  /*0180*/  BSSY.RECONVERGENT B0, `(.L_x_0) ;  /* 0x00000bf000007945 */ /* 0x000fe20003800200 */
[----:B0-----:R-:W-:-:S13]  /*0190*/  ISETP.GE.AND P0, PT, R0, UR6, PT ;  /* 0x0000000600007c0c */ /* 0x001fda000bf06270 */
[----:B-1----:R-:W-:Y:S05]  /*01a0*/  @P0 BRA `(.L_x_1) ;  /* 0x0000000800f00947 */ /* 0x002fea0003800000 */
[----:B------:R-:W-:-:S07]  /*01b0*/  MOV R8, R0 ;  /* 0x0000000000087202 */ /* 0x000fce0000000f00 */
.L_x_6:
[----:B------:R-:W0:Y:S01]  /*01c0*/  LDCU UR6, c[0x0][0x3a0] ;  /* 0x00007400ff0677ac */ /* 0x000e220008000800 */
[----:B------:R-:W-:Y:S01]  /*01d0*/  BSSY.RECONVERGENT B1, `(.L_x_2) ;  /* 0x00000b5000017945 */ /* 0x000fe20003800200 */
[----:B0-----:R-:W-:-:S13]  /*01e0*/  ISETP.GE.AND P0, PT, R2, UR6, PT ;  /* 0x0000000602007c0c */ /* 0x001fda000bf06270 */
[----:B-1----:R-:W-:Y:S05]  /*01f0*/  @P0 BRA `(.L_x_3) ;  /* 0x0000000800c80947 */ /* 0x002fea0003800000 */
[----:B------:R-:W0:Y:S01]  /*0200*/  LDCU UR6, c[0x0][0x39c] ;  /* 0x00007380ff0677ac */ /* 0x000e220008000800 */
[----:B------:R-:W-:Y:S01]  /*0210*/  MOV R7, R2 ;  /* 0x0000000200077202 */ /* 0x000fe20000000f00 */
[----:B0-----:R-:W-:-:S07]  /*0220*/  IMAD R10, R3, UR6, R8 ;  /* 0x00000006030a7c24 */ /* 0x001fce000f8e0208 */
.L_x_5:
[----:B------:R-:W0:Y:S01]  /*0230*/  LDC.64 R12, c[0x0][0x380] ;  /* 0x0000e000ff0c7b82 */ /* 0x000e220000000a00 */
[----:B-1----:R-:W1:Y:S07]  /*0240*/  LDCU UR6, c[0x0][0x3a0] ;  /* 0x00007400ff0677ac */ /* 0x002e6e0008000800 */
[----:B------:R-:W2:Y:S08]  /*0250*/  LDC.64 R14, c[0x0][0x388] ;  /* 0x0000e200ff0e7b82 */ /* 0x000eb00000000a00 */
[----:B------:R-:W3:Y:S01]  /*0260*/  LDC.64 R16, c[0x0][0x390] ;  /* 0x0000e400ff107b82 */ /* 0x000ee20000000a00 */
[----:B-1----:R-:W-:Y:S01]  /*0270*/  IMAD R9, R10, UR6, R7 ;  /* 0x000000060a097c24 */ /* 0x002fe2000f8e0207 */
[----:B------:R-:W-:-:S03]  /*0280*/  IADD3 R7, PT, PT, R4, R7, RZ ;  /* 0x0000000704077210 */ /* 0x000fc60007ffe0ff */
[----:B0-----:R-:W-:Y:S01]  /*0290*/  IMAD.WIDE R12, R9, 0x8, R12 ;  /* 0x00000008090c7825 */ /* 0x001fe200078e020c */
[----:B------:R-:W-:-:S03]  /*02a0*/  ISETP.GE.AND P1, PT, R7, UR6, PT ;  /* 0x0000000607007c0c */ /* 0x000fc6000bf26270 */
[----:B--2---:R-:W-:-:S04]  /*02b0*/  IMAD.WIDE R14, R9, 0x8, R14 ;  /* 0x00000008090e7825 */ /* 0x004fc800078e020e */
[----:B---3--:R-:W-:-:S04]  /*02c0*/  IMAD.WIDE R16, R9, 0x8, R16 ;  /* 0x0000000809107825 */ /* 0x008fc800078e0210 */
[----:B------:R-:W-:-:S07]  /*02d0*/  HFMA2 R9, -RZ, RZ, 0, 0 ;  /* 0x00000000ff097431 */ /* 0x000fce00000001ff */
.L_x_4:
[----:B------:R-:W2:Y:S04]  /*02e0*/  LDG.E.64 R20, desc[UR4][R12.64] ;  /* 0x000000040c147981 */ /* 0x000ea8000c1e1b00 */
[----:B-1----:R-:W2:Y:S02]  /*02f0*/  LDG.E.64 R18, desc[UR4][R14.64] ;  /* 0x000000040e127981 */ /* 0x002ea4000c1e1b00 */
[----:B--2---:R-:W-:-:S07]  /*0300*/  DMUL R22, R20, R18 ;  /* 0x0000001214167228 */ /* 0x004fce0000000000 */
[----:B------:R0:W-:Y:S04]  /*0310*/  STG.E.64 desc[UR4][R16.64], R22 ;  /* 0x0000001610007986 */ /* 0x0001e8000c101b04 */
[----:B------:R-:W2:Y:S04]  /*0320*/  LDG.E.64 R20, desc[UR4][R12.64] ;  /* 0x000000040c147981 */ /* 0x000ea8000c1e1b00 */
[----:B------:R-:W2:Y:S02]  /*0330*/  LDG.E.64 R18, desc[UR4][R14.64] ;  /* 0x000000040e127981 */ /* 0x000ea4000c1e1b00 */
[----:B--2---:R-:W-:-:S07]  /*0340*/  DMUL R24, R20, R18 ;  /* 0x0000001214187228 */ /* 0x004fce0000000000 */
[----:B------:R1:W-:Y:S04]  /*0350*/  STG.E.64 desc[UR4][R16.64], R24 ;  /* 0x0000001810007986 */ /* 0x0003e8000c101b04 */
[----:B------:R-:W2:Y:S04]  /*0360*/  LDG.E.64 R20, desc[UR4][R12.64] ;  /* 0x000000040c147981 */ /* 0x000ea8000c1e1b00 */
[----:B------:R-:W2:Y:S02]  /*0370*/  LDG.E.64 R18, desc[UR4][R14.64] ;  /* 0x000000040e127981 */ /* 0x000ea4000c1e1b00 */
[----:B--2---:R-:W-:-:S07]  /*0380*/  DMUL R26, R20, R18 ;  /* 0x00000012141a7228 */ /* 0x004fce0000000000 */
[----:B------:R2:W-:Y:S04]  /*0390*/  STG.E.64 desc[UR4][R16.64], R26 ;  /* 0x0000001a10007986 */ /* 0x0005e8000c101b04 */
[----:B------:R-:W0:Y:S04]  /*03a0*/  LDG.E.64 R20, desc[UR4][R12.64] ;  /* 0x000000040c147981 */ /* 0x000e28000c1e1b00 */
[----:B------:R-:W0:Y:S02]  /*03b0*/  LDG.E.64 R18, desc[UR4][R14.64] ;  /* 0x000000040e127981 */ /* 0x000e24000c1e1b00 */
[----:B0-----:R-:W-:-:S07]  /*03c0*/  DMUL R22, R20, R18 ;  /* 0x0000001214167228 */ /* 0x001fce0000000000 */
[----:B------:R0:W-:Y:S04]  /*03d0*/  STG.E.64 desc[UR4][R16.64], R22 ;  /* 0x0000001610007986 */ /* 0x0001e8000c101b04 */
[----:B------:R-:W1:Y:S04]  /*03e0*/  LDG.E.64 R20, desc[UR4][R12.64] ;  /* 0x000000040c147981 */ /* 0x000e68000c1e1b00 */
[----:B------:R-:W1:Y:S02]  /*03f0*/  LDG.E.64 R18, desc[UR4][R14.64] ;  /* 0x000000040e127981 */ /* 0x000e64000c1e1b00 */
[----:B-1----:R-:W-:-:S07]  /*0400*/  DMUL R24, R20, R18 ;  /* 0x0000001214187228 */ /* 0x002fce0000000000 */
        /* <DEDUP_REMOVED lines=96> */
[----:B------:R-:W-:Y:S04]  /*0a10*/  STG.E.64 desc[UR4][R16.64], R24 ;  /* 0x0000001810007986 */ /* 0x000fe8000c101b04 */
[----:B------:R-:W2:Y:S04]  /*0a20*/  LDG.E.64 R18, desc[UR4][R12.64] ;  /* 0x000000040c127981 */ /* 0x000ea8000c1e1b00 */
[----:B------:R-:W2:Y:S02]  /*0a30*/  LDG.E.64 R20, desc[UR4][R14.64] ;  /* 0x000000040e147981 */ /* 0x000ea4000c1e1b00 */
[----:B--2---:R-:W-:-:S07]  /*0a40*/  DMUL R26, R18, R20 ;  /* 0x00000014121a7228 */ /* 0x004fce0000000000 */
[----:B------:R-:W-:Y:S04]  /*0a50*/  STG.E.64 desc[UR4][R16.64], R26 ;  /* 0x0000001a10007986 */ /* 0x000fe8000c101b04 */
[----:B------:R-:W2:Y:S04]  /*0a60*/  LDG.E.64 R18, desc[UR4][R12.64] ;  /* 0x000000040c127981 */ /* 0x000ea8000c1e1b00 */
[----:B------:R-:W2:Y:S02]  /*0a70*/  LDG.E.64 R20, desc[UR4][R14.64] ;  /* 0x000000040e147981 */ /* 0x000ea4000c1e1b00 */
[----:B--2---:R-:W-:-:S07]  /*0a80*/  DMUL R28, R18, R20 ;  /* 0x00000014121c7228 */ /* 0x004fce0000000000 */
[----:B------:R-:W-:Y:S04]  /*0a90*/  STG.E.64 desc[UR4][R16.64], R28 ;  /* 0x0000001c10007986 */ /* 0x000fe8000c101b04 */
[----:B------:R-:W0:Y:S04]  /*0aa0*/  LDG.E.64 R18, desc[UR4][R12.64] ;  /* 0x000000040c127981 */ /* 0x000e28000c1e1b00 */
[----:B------:R-:W0:Y:S02]  /*0ab0*/  LDG.E.64 R20, desc[UR4][R14.64] ;  /* 0x000000040e147981 */ /* 0x000e24000c1e1b00 */
[----:B0-----:R-:W-:-:S07]  /*0ac0*/  DMUL R22, R18, R20 ;  /* 0x0000001412167228 */ /* 0x001fce0000000000 */
[----:B------:R0:W-:Y:S04]  /*0ad0*/  STG.E.64 desc[UR4][R16.64], R22 ;  /* 0x0000001610007986 */ /* 0x0001e8000c101b04 */
[----:B------:R-:W0:Y:S04]  /*0ae0*/  LDG.E.64 R20, desc[UR4][R12.64] ;  /* 0x000000040c147981 */ /* 0x000e28000c1e1b00 */
[----:B------:R-:W0:Y:S02]  /*0af0*/  LDG.E.64 R18, desc[UR4][R14.64] ;  /* 0x000000040e127981 */ /* 0x000e24000c1e1b00 */
[----:B0-----:R-:W-:-:S07]  /*0b00*/  DMUL R22, R20, R18 ;  /* 0x0000001214167228 */ /* 0x001fce0000000000 */
        /* <DEDUP_REMOVED lines=25> */
[----:B------:R-:W2:Y:S04]  /*0ca0*/  LDG.E.64 R20, desc[UR4][R12.64] ;  /* 0x000000040c147981 */ /* 0x000ea8000c1e1b00 */
[----:B------:R-:W2:Y:S01]  /*0cb0*/  LDG.E.64 R18, desc[UR4][R14.64] ;  /* 0x000000040e127981 */ /* 0x000ea2000c1e1b00 */
[----:B------:R-:W-:-:S04]  /*0cc0*/  IADD3 R9, PT, PT, R9, 0x28, RZ ;  /* 0x0000002809097810 */ /* 0x000fc80007ffe0ff */
[----:B------:R-:W-:Y:S01]  /*0cd0*/  ISETP.NE.AND P0, PT, R9, 0x3e8, PT ;  /* 0x000003e80900780c */ /* 0x000fe20003f05270 */
[----:B--2---:R-:W-:-:S07]  /*0ce0*/  DMUL R18, R20, R18 ;  /* 0x0000001214127228 */ /* 0x004fce0000000000 */
[----:B------:R1:W-:Y:S05]  /*0cf0*/  STG.E.64 desc[UR4][R16.64], R18 ;  /* 0x0000001210007986 */ /* 0x0003ea000c101b04 */
[----:B------:R-:W-:Y:S05]  /*0d00*/  @P0 BRA `(.L_x_4) ;  /* 0xfffffff400740947 */ /* 0x000fea000383ffff */
[----:B------:R-:W-:Y:S05]  /*0d10*/  @!P1 BRA `(.L_x_5) ;  /* 0xfffffff400449947 */ /* 0x000fea000383ffff */
.L_x_3:
[----:B------:R-:W-:Y:S05]  /*0d20*/  BSYNC.RECONVERGENT B1 ;  /* 0x0000000000017941 */ /* 0x000fea0003800200 */
.L_x_2:
[----:B------:R-:W0:Y:S01]  /*0d30*/  LDCU UR6, c[0x0][0x39c] ;  /* 0x00007380ff0677ac */ /* 0x000e220008000800 */
[----:B------:R-:W-:-:S04]  /*0d40*/  IADD3 R8, PT, PT, R5, R8, RZ ;  /* 0x0000000805087210 */ /* 0x000fc80007ffe0ff */
[----:B0-----:R-:W-:-:S13]  /*0d50*/  ISETP.GE.AND P0, PT, R8, UR6, PT ;  /* 0x0000000608007c0c */ /* 0x001fda000bf06270 */
[----:B------:R-:W-:Y:S05]  /*0d60*/  @!P0 BRA `(.L_x_6) ;  /* 0xfffffff400148947 */ /* 0x000fea000383ffff */
.L_x_1:
[----:B------:R-:W-:Y:S05]  /*0d70*/  BSYNC.RECONVERGENT B0 ;  /* 0x0000000000007941 */ /* 0x000fea0003800200 */
.L_x_0:
[----:B------:R-:W0:Y:S01]  /*0d80*/  LDCU UR6, c[0x0][0x398] ;  /* 0x00007300ff0677ac */ /* 0x000e220008000800 */
[----:B------:R-:W-:-:S04]  /*0d90*/  IADD3 R3, PT, PT, R6, R3, RZ ;  /* 0x0000000306037210 */ /* 0x000fc80007ffe0ff */
[----:B0-----:R-:W-:-:S13]  /*0da0*/  ISETP.GE.AND P0, PT, R3, UR6, PT ;  /* 0x0000000603007c0c */ /* 0x001fda000bf06270 */
[----:B------:R-:W-:Y:S05]  /*0db0*/  @!P0 BRA `(.L_x_7) ;  /* 0xfffffff000ec8947 */ /* 0x000fea000383ffff */
[----:B------:R-:W-:Y:S05]  /*0dc0*/  EXIT ;  /* 0x000000000000794d */ /* 0x000fea0003800000 */
.L_x_8:
[----:B------:R-:W-:-:S00]  /*0dd0*/  BRA `(.L_x_8) ;  /* 0xfffffffc00fc7947 */ /* 0x000fc0000383ffff */
[----:B------:R-:W-:-:S00]  /*0de0*/  NOP ;  /* 0x0000000000007918 */ /* 0x000fc00000000000 */
        /* <DEDUP_REMOVED lines=9> */
.L_x_29:


//--------------------- .text._Z10cube_minusPdS_S_iii --------------------------
	.section	.text._Z10cube_minusPdS_S_iii,"ax",@progbits
	.align	128
        .global         _Z10cube_minusPdS_S_iii
        .type           _Z10cube_minusPdS_S_iii,@function
        .size           _Z10cube_minusPdS_S_iii,(.L_x_30 - _Z10cube_minusPdS_S_iii)
        .other          _Z10cube_minusPdS_S_iii,@"STO_CUDA_ENTRY STV_DEFAULT"
_Z10cube_minusPdS_S_iii:
.text._Z10cube_minusPdS_S_iii:
[----:B------:R-:W0:Y:S01]  /*0000*/  LDC R1, c[0x0][0x37c] ;  /* 0x0000df00ff017b82 */ /* 0x000e220000000800 */
[----:B------:R-:W1:Y:S01]  /*0010*/  S2R R5, SR_TID.X ;  /* 0x0000000000057919 */ /* 0x000e620000002100 */
[----:B------:R-:W2:Y:S06]  /*0020*/  LDCU UR5, c[0x0][0x2fc] ;  /* 0x00005f80ff0577ac */ /* 0x000eac0008000800 */
[----:B------:R-:W1:Y:S01]  /*0030*/  S2UR UR6, SR_CTAID.X ;  /* 0x00000000000679c3 */ /* 0x000e620000002500 */
[----:B0-----:R-:W-:Y:S01]  /*0040*/  VIADD R1, R1, 0xfffffff8 ;  /* 0xfffffff801017836 */ /* 0x001fe20000000000 */
[----:B------:R-:W0:Y:S01]  /*0050*/  S2R R3, SR_TID.Y ;  /* 0x0000000000037919 */ /* 0x000e220000002200 */
[----:B------:R-:W3:Y:S01]  /*0060*/  LDCU UR9, c[0x0][0x398] ;  /* 0x00007300ff0977ac */ /* 0x000ee20008000800 */
[----:B------:R-:W-:Y:S01]  /*0070*/  BSSY.RECONVERGENT B0, `(.L_x_9) ;  /* 0x0000042000007945 */ /* 0x000fe20003800200 */
[----:B------:R-:W-:Y:S01]  /*0080*/  HFMA2 R0, -RZ, RZ, 0, 0 ;  /* 0x00000000ff007431 */ /* 0x000fe200000001ff */
[----:B------:R-:W4:Y:S01]  /*0090*/  S2R R4, SR_TID.Z ;  /* 0x0000000000047919 */ /* 0x000f220000002300 */
[----:B------:R-:W5:Y:S01]  /*00a0*/  LDCU UR4, c[0x0][0x2f8] ;  /* 0x00005f00ff0477ac */ /* 0x000f620008000800 */
[----:B------:R-:W1:Y:S08]  /*00b0*/  LDC R10, c[0x0][0x360] ;  /* 0x0000d800ff0a7b82 */ /* 0x000e700000000800 */
[----:B------:R-:W0:Y:S08]  /*00c0*/  LDC R8, c[0x0][0x364] ;  /* 0x0000d900ff087b82 */ /* 0x000e300000000800 */
[----:B------:R-:W0:Y:S01]  /*00d0*/  S2UR UR7, SR_CTAID.Y ;  /* 0x00000000000779c3 */ /* 0x000e220000002600 */
[----:B-----5:R-:W-:-:S05]  /*00e0*/  IADD3 R6, P1, PT, R1, UR4, RZ ;  /* 0x0000000401067c10 */ /* 0x020fca000ff3e0ff */
[----:B--2---:R-:W-:Y:S02]  /*00f0*/  IMAD.X R7, RZ, RZ, UR5, P1 ;  /* 0x00000005ff077e24 */ /* 0x004fe400088e06ff */
[----:B------:R-:W4:Y:S01]  /*0100*/  S2UR UR8, SR_CTAID.Z ;  /* 0x00000000000879c3 */ /* 0x000f220000002700 */
[----:B-1----:R-:W-:-:S05]  /*0110*/  IMAD R5, R10, UR6, R5 ;  /* 0x000000060a057c24 */ /* 0x002fca000f8e0205 */
[----:B---3--:R-:W-:Y:S02]  /*0120*/  ISETP.GE.AND P0, PT, R5, UR9, PT ;  /* 0x0000000905007c0c */ /* 0x008fe4000bf06270 */
[----:B------:R-:W4:Y:S01]  /*0130*/  LDC R9, c[0x0][0x368] ;  /* 0x0000da00ff097b82 */ /* 0x000f220000000800 */
[----:B0-----:R-:W-:Y:S02]  /*0140*/  IMAD R3, R8, UR7, R3 ;  /* 0x0000000708037c24 */ /* 0x001fe4000f8e0203 */
[----:B----4-:R-:W-:-:S08]  /*0150*/  IMAD R4, R9, UR8, R4 ;  /* 0x0000000809047c24 */ /* 0x010fd0000f8e0204 */
[----:B------:R-:W-:Y:S05]  /*0160*/  @P0 BRA `(.L_x_10) ;  /* 0x0000000000c80947 */ /* 0x000fea0003800000 */
[----:B------:R-:W0:Y:S01]  /*0170*/  LDCU UR4, c[0x0][0x378] ;  /* 0x00006f00ff0477ac */ /* 0x000e220008000800 */
[----:B------:R-:W1:Y:S01]  /*0180*/  LDC.64 R12, c[0x0][0x358] ;  /* 0x0000d600ff0c7b82 */ /* 0x000e620000000a00 */
[----:B------:R-:W-:Y:S01]  /*0190*/  MOV R0, RZ ;  /* 0x000000ff00007202 */ /* 0x000fe20000000f00 */
[----:B------:R-:W2:Y:S01]  /*01a0*/  LDCU UR5, c[0x0][0x374] ;  /* 0x00006e80ff0577ac */ /* 0x000ea20008000800 */
[----:B------:R-:W3:Y:S01]  /*01b0*/  LDCU UR6, c[0x0][0x370] ;  /* 0x00006e00ff0677ac */ /* 0x000ee20008000800 */
[----:B0-----:R-:W-:Y:S02]  /*01c0*/  IMAD R9, R9, UR4, RZ ;  /* 0x0000000409097c24 */ /* 0x001fe4000f8e02ff */
[----:B--2---:R-:W-:Y:S02]  /*01d0*/  IMAD R8, R8, UR5, RZ ;  /* 0x0000000508087c24 */ /* 0x004fe4000f8e02ff */
[----:B---3--:R-:W-:-:S07]  /*01e0*/  IMAD R10, R10, UR6, RZ ;  /* 0x000000060a0a7c24 */ /* 0x008fce000f8e02ff */
.L_x_17:
[----:B0-----:R-:W0:Y:S01]  /*01f0*/  LDCU UR4, c[0x0][0x39c] ;  /* 0x00007380ff0477ac */ /* 0x001e220008000800 */
[----:B------:R-:W-:Y:S01]  /*0200*/  BSSY.RECONVERGENT B1, `(.L_x_11) ;  /* 0x0000024000017945 */ /* 0x000fe20003800200 */
[----:B0-----:R-:W-:-:S13]  /*0210*/  ISETP.GE.AND P0, PT, R3, UR4, PT ;  /* 0x0000000403007c0c */ /* 0x001fda000bf06270 */
[----:B------:R-:W-:Y:S05]  /*0220*/  @P0 BRA `(.L_x_12) ;  /* 0x0000000000840947 */ /* 0x000fea0003800000 */
[----:B------:R-:W-:-:S07]  /*0230*/  IMAD.MOV.U32 R11, RZ, RZ, R3 ;  /* 0x000000ffff0b7224 */ /* 0x000fce00078e0003 */
.L_x_16:
[----:B0-----:R-:W0:Y:S01]  /*0240*/  LDC R21, c[0x0][0x3a0] ;  /* 0x0000e800ff157b82 */ /* 0x001e220000000800 */
[----:B------:R-:W-:Y:S01]  /*0250*/  BSSY.RECONVERGENT B2, `(.L_x_13) ;  /* 0x000001a000027945 */ /* 0x000fe20003800200 */
[----:B0-----:R-:W-:-:S13]  /*0260*/  ISETP.GE.AND P0, PT, R4, R21, PT ;  /* 0x000000150400720c */ /* 0x001fda0003f06270 */
[----:B------:R-:W-:Y:S05]  /*0270*/  @P0 BRA `(.L_x_14) ;  /* 0x00000000005c0947 */ /* 0x000fea0003800000 */
[----:B------:R-:W0:Y:S01]  /*0280*/  LDCU UR4, c[0x0][0x39c] ;  /* 0x00007380ff0477ac */ /* 0x000e220008000800 */
[----:B------:R-:W2:Y:S01]  /*0290*/  LDC.64 R14, c[0x0][0x390] ;  /* 0x0000e400ff0e7b82 */ /* 0x000ea20000000a00 */
[----:B------:R-:W-:Y:S01]  /*02a0*/  MOV R20, R4 ;  /* 0x0000000400147202 */ /* 0x000fe20000000f00 */
[----:B0-----:R-:W-:-:S04]  /*02b0*/  IMAD R2, R5, UR4, R11 ;  /* 0x0000000405027c24 */ /* 0x001fc8000f8e020b */
[----:B------:R-:W-:-:S07]  /*02c0*/  IMAD R2, R2, R21, R4 ;  /* 0x0000001502027224 */ /* 0x000fce00078e0204 */
.L_x_15:
[----:B0-----:R-:W0:Y:S01]  /*02d0*/  LDC.64 R16, c[0x0][0x388] ;  /* 0x0000e200ff107b82 */ /* 0x001e220000000a00 */
[C---:B-1----:R-:W-:Y:S02]  /*02e0*/  R2UR UR6, R12.reuse ;  /* 0x000000000c0672ca */ /* 0x042fe400000e0000 */
[C---:B------:R-:W-:Y:S02]  /*02f0*/  R2UR UR7, R13.reuse ;  /* 0x000000000d0772ca */ /* 0x040fe400000e0000 */
[----:B------:R-:W-:Y:S02]  /*0300*/  R2UR UR4, R12 ;  /* 0x000000000c0472ca */ /* 0x000fe400000e0000 */
[----:B------:R-:W-:Y:S01]  /*0310*/  R2UR UR5, R13 ;  /* 0x000000000d0572ca */ /* 0x000fe200000e0000 */
[----:B------:R-:W1:Y:S01]  /*0320*/  LDC.64 R18, c[0x0][0x380] ;  /* 0x0000e000ff127b82 */ /* 0x000e620000000a00 */
[----:B0-----:R-:W-:-:S07]  /*0330*/  IMAD.WIDE R16, R2, 0x8, R16 ;  /* 0x0000000802107825 */ /* 0x001fce00078e0210 */
[----:B------:R-:W3:Y:S01]  /*0340*/  LDG.E.64 R16, desc[UR6][R16.64] ;  /* 0x0000000610107981 */ /* 0x000ee2000c1e1b00 */
[----:B-1----:R-:W-:-:S06]  /*0350*/  IMAD.WIDE R18, R2, 0x8, R18 ;  /* 0x0000000802127825 */ /* 0x002fcc00078e0212 */
[----:B------:R-:W3:Y:S01]  /*0360*/  LDG.E.64 R18, desc[UR4][R18.64] ;  /* 0x0000000412127981 */ /* 0x000ee2000c1e1b00 */
[----:B------:R-:W-:-:S05]  /*0370*/  IMAD.IADD R20, R9, 0x1, R20 ;  /* 0x0000000109147824 */ /* 0x000fca00078e0214 */
[----:B------:R-:W-:Y:S01]  /*0380*/  ISETP.GE.AND P0, PT, R20, R21, PT ;  /* 0x000000151400720c */ /* 0x000fe20003f06270 */
[----:B--2---:R-:W-:Y:S01]  /*0390*/  IMAD.WIDE R24, R2, 0x8, R14 ;  /* 0x0000000802187825 */ /* 0x004fe200078e020e */
[----:B------:R-:W-:-:S03]  /*03a0*/  IADD3 R0, PT, PT, R0, 0x1, RZ ;  /* 0x0000000100007810 */ /* 0x000fc60007ffe0ff */
[----:B------:R-:W-:Y:S01]  /*03b0*/  IMAD.IADD R2, R9, 0x1, R2 ;  /* 0x0000000109027824 */ /* 0x000fe200078e0202 */
[----:B---3--:R-:W-:-:S07]  /*03c0*/  DADD R22, R18, -R16 ;  /* 0x0000000012167229 */ /* 0x008fce0000000810 */
[----:B------:R0:W-:Y:S01]  /*03d0*/  STG.E.64 desc[UR4][R24.64], R22 ;  /* 0x0000001618007986 */ /* 0x0001e2000c101b04 */
[----:B------:R-:W-:Y:S05]  /*03e0*/  @!P0 BRA `(.L_x_15) ;  /* 0xfffffffc00b88947 */ /* 0x000fea000383ffff */
.L_x_14:
[----:B------:R-:W-:Y:S05]  /*03f0*/  BSYNC.RECONVERGENT B2 ;  /* 0x0000000000027941 */ /* 0x000fea0003800200 */
.L_x_13:
[----:B------:R-:W2:Y:S01]  /*0400*/  LDCU UR4, c[0x0][0x39c] ;  /* 0x00007380ff0477ac */ /* 0x000ea20008000800 */
[----:B------:R-:W-:-:S04]  /*0410*/  IADD3 R11, PT, PT, R8, R11, RZ ;  /* 0x0000000b080b7210 */ /* 0x000fc80007ffe0ff */
[----:B--2---:R-:W-:-:S13]  /*0420*/  ISETP.GE.AND P0, PT, R11, UR4, PT ;  /* 0x000000040b007c0c */ /* 0x004fda000bf06270 */
[----:B------:R-:W-:Y:S05]  /*0430*/  @!P0 BRA `(.L_x_16) ;  /* 0xfffffffc00808947 */ /* 0x000fea000383ffff */
.L_x_12:
[----:B------:R-:W-:Y:S05]  /*0440*/  BSYNC.RECONVERGENT B1 ;  /* 0x0000000000017941 */ /* 0x000fea0003800200 */
.L_x_11:
[----:B------:R-:W2:Y:S01]  /*0450*/  LDCU UR4, c[0x0][0x398] ;  /* 0x00007300ff0477ac */ /* 0x000ea20008000800 */
[----:B------:R-:W-:-:S05]  /*0460*/  IMAD.IADD R5, R10, 0x1, R5 ;  /* 0x000000010a057824 */ /* 0x000fca00078e0205 */
[----:B--2---:R-:W-:-:S13]  /*0470*/  ISETP.GE.AND P0, PT, R5, UR4, PT ;  /* 0x0000000405007c0c */ /* 0x004fda000bf06270 */
[----:B------:R-:W-:Y:S05]  /*0480*/  @!P0 BRA `(.L_x_17) ;  /* 0xfffffffc00588947 */ /* 0x000fea000383ffff */
.L_x_10:
[----:B------:R-:W-:Y:S05]  /*0490*/  BSYNC.RECONVERGENT B0 ;  /* 0x0000000000007941 */ /* 0x000fea0003800200 */
.L_x_9:
[----:B------:R-:W-:Y:S01]  /*04a0*/  MOV R2, 0x8 ;  /* 0x0000000800027802 */ /* 0x000fe20000000f00 */
[----:B------:R2:W-:Y:S01]  /*04b0*/  STL [R1], R0 ;  /* 0x0000000001007387 */ /* 0x0005e20000100800 */
[----:B------:R-:W3:Y:S04]  /*04c0*/  LDCU.64 UR4, c[0x4][URZ] ;  /* 0x01000000ff0477ac */ /* 0x000ee80008000a00 */
[----:B------:R-:W4:Y:S01]  /*04d0*/  LDC.64 R2, c[0x4][R2] ;  /* 0x0100000002027b82 */ /* 0x000f220000000a00 */
[----:B---3--:R-:W-:Y:S01]  /*04e0*/  MOV R4, UR4 ;  /* 0x0000000400047c02 */ /* 0x008fe20008000f00 */
[----:B--2---:R-:W-:-:S07]  /*04f0*/  IMAD.U32 R5, RZ, RZ, UR5 ;  /* 0x00000005ff057e24 */ /* 0x004fce000f8e00ff */
[----:B------:R-:W-:-:S07]  /*0500*/  LEPC R20, `(.L_x_18) ;  /* 0x000000001014794e */ /* 0x000fce0000000000 */
[----:B01--4-:R-:W-:Y:S05]  /*0510*/  CALL.ABS.NOINC R2 ;  /* 0x0000000002007343 */ /* 0x013fea0003c00000 */
.L_x_18:
[----:B------:R-:W-:Y:S05]  /*0520*/  EXIT ;  /* 0x000000000000794d */ /* 0x000fea0003800000 */
.L_x_19:
        /* <DEDUP_REMOVED lines=13> */
.L_x_30:


//--------------------- .text._Z8cube_addPdS_S_iii --------------------------
	.section	.text._Z8cube_addPdS_S_iii,"ax",@progbits
	.align	128
        .global         _Z8cube_addPdS_S_iii
        .type           _Z8cube_addPdS_S_iii,@function
        .size           _Z8cube_addPdS_S_iii,(.L_x_31 - _Z8cube_addPdS_S_iii)
        .other          _Z8cube_addPdS_S_iii,@"STO_CUDA_ENTRY STV_DEFAULT"
_Z8cube_addPdS_S_iii:
.text._Z8cube_addPdS_S_iii:
        /* <DEDUP_REMOVED lines=23> */
.L_x_26:
[----:B0-----:R-:W0:Y:S01]  /*0170*/  LDCU UR4, c[0x0][0x39c] ;  /* 0x00007380ff0477ac */ /* 0x001e220008000800 */
[----:B------:R-:W-:Y:S01]  /*0180*/  BSSY.RECONVERGENT B0, `(.L_x_20) ;  /* 0x000001f000007945 */ /* 0x000fe20003800200 */
[----:B0-----:R-:W-:-:S13]  /*0190*/  ISETP.GE.AND P0, PT, R0, UR4, PT ;  /* 0x0000000400007c0c */ /* 0x001fda000bf06270 */
[----:B------:R-:W-:Y:S05]  /*01a0*/  @P0 BRA `(.L_x_21) ;  /* 0x0000000000700947 */ /* 0x000fea0003800000 */
[----:B------:R-:W-:-:S07]  /*01b0*/  MOV R22, R0 ;  /* 0x0000000000167202 */ /* 0x000fce0000000f00 */
.L_x_25:
[----:B0-----:R-:W0:Y:S01]  /*01c0*/  LDC R24, c[0x0][0x3a0] ;  /* 0x0000e800ff187b82 */ /* 0x001e220000000800 */
[----:B------:R-:W-:Y:S01]  /*01d0*/  BSSY.RECONVERGENT B1, `(.L_x_22) ;  /* 0x0000015000017945 */ /* 0x000fe20003800200 */
[----:B0-----:R-:W-:-:S13]  /*01e0*/  ISETP.GE.AND P0, PT, R12, R24, PT ;  /* 0x000000180c00720c */ /* 0x001fda0003f06270 */
[----:B------:R-:W-:Y:S05]  /*01f0*/  @P0 BRA `(.L_x_23) ;  /* 0x0000000000480947 */ /* 0x000fea0003800000 */
[----:B------:R-:W0:Y:S01]  /*0200*/  LDCU UR4, c[0x0][0x39c] ;  /* 0x00007380ff0477ac */ /* 0x000e220008000800 */
[----:B------:R-:W1:Y:S01]  /*0210*/  LDC.64 R2, c[0x0][0x390] ;  /* 0x0000e400ff027b82 */ /* 0x000e620000000a00 */
[----:B------:R-:W-:-:S07]  /*0220*/  MOV R23, R12 ;  /* 0x0000000c00177202 */ /* 0x000fce0000000f00 */
[----:B------:R-:W2:Y:S08]  /*0230*/  LDC.64 R4, c[0x0][0x380] ;  /* 0x0000e000ff047b82 */ /* 0x000eb00000000a00 */
[----:B------:R-:W3:Y:S01]  /*0240*/  LDC.64 R6, c[0x0][0x388] ;  /* 0x0000e200ff067b82 */ /* 0x000ee20000000a00 */
[----:B0-----:R-:W-:-:S04]  /*0250*/  IMAD R9, R13, UR4, R22 ;  /* 0x000000040d097c24 */ /* 0x001fc8000f8e0216 */
[----:B------:R-:W-:-:S07]  /*0260*/  IMAD R21, R9, R24, R12 ;  /* 0x0000001809157224 */ /* 0x000fce00078e020c */
.L_x_24:
[----:B---3--:R-:W-:-:S04]  /*0270*/  IMAD.WIDE R10, R21, 0x8, R6 ;  /* 0x00000008150a7825 */ /* 0x008fc800078e0206 */
[C---:B--2---:R-:W-:Y:S02]  /*0280*/  IMAD.WIDE R8, R21.reuse, 0x8, R4 ;  /* 0x0000000815087825 */ /* 0x044fe400078e0204 */
[----:B------:R-:W2:Y:S04]  /*0290*/  LDG.E.64 R10, desc[UR8][R10.64] ;  /* 0x000000080a0a7981 */ /* 0x000ea8000c1e1b00 */
[----:B------:R-:W2:Y:S01]  /*02a0*/  LDG.E.64 R8, desc[UR8][R8.64] ;  /* 0x0000000808087981 */ /* 0x000ea2000c1e1b00 */
[----:B01----:R-:W-:Y:S01]  /*02b0*/  IMAD.WIDE R18, R21, 0x8, R2 ;  /* 0x0000000815127825 */ /* 0x003fe200078e0202 */
[C---:B------:R-:W-:Y:S02]  /*02c0*/  IADD3 R23, PT, PT, R14.reuse, R23, RZ ;  /* 0x000000170e177210 */ /* 0x040fe40007ffe0ff */
[----:B------:R-:W-:-:S02]  /*02d0*/  IADD3 R21, PT, PT, R14, R21, RZ ;  /* 0x000000150e157210 */ /* 0x000fc40007ffe0ff */
[----:B------:R-:W-:Y:S01]  /*02e0*/  ISETP.GE.AND P0, PT, R23, R24, PT ;  /* 0x000000181700720c */ /* 0x000fe20003f06270 */
[----:B--2---:R-:W-:-:S07]  /*02f0*/  DADD R16, R8, R10 ;  /* 0x0000000008107229 */ /* 0x004fce000000000a */
[----:B------:R0:W-:Y:S05]  /*0300*/  STG.E.64 desc[UR8][R18.64], R16 ;  /* 0x0000001012007986 */ /* 0x0001ea000c101b08 */
[----:B------:R-:W-:Y:S05]  /*0310*/  @!P0 BRA `(.L_x_24) ;  /* 0xfffffffc00d48947 */ /* 0x000fea000383ffff */
.L_x_23:
[----:B------:R-:W-:Y:S05]  /*0320*/  BSYNC.RECONVERGENT B1 ;  /* 0x0000000000017941 */ /* 0x000fea0003800200 */
.L_x_22:
[----:B------:R-:W1:Y:S01]  /*0330*/  LDCU UR4, c[0x0][0x39c] ;  /* 0x00007380ff0477ac */ /* 0x000e620008000800 */
[----:B------:R-:W-:-:S04]  /*0340*/  IADD3 R22, PT, PT, R15, R22, RZ ;  /* 0x000000160f167210 */ /* 0x000fc80007ffe0ff */
[----:B-1----:R-:W-:-:S13]  /*0350*/  ISETP.GE.AND P0, PT, R22, UR4, PT ;  /* 0x0000000416007c0c */ /* 0x002fda000bf06270 */
[----:B------:R-:W-:Y:S05]  /*0360*/  @!P0 BRA `(.L_x_25) ;  /* 0xfffffffc00948947 */ /* 0x000fea000383ffff */
.L_x_21:
[----:B------:R-:W-:Y:S05]  /*0370*/  BSYNC.RECONVERGENT B0 ;  /* 0x0000000000007941 */ /* 0x000fea0003800200 */
.L_x_20:
[----:B------:R-:W1:Y:S01]  /*0380*/  LDCU UR4, c[0x0][0x398] ;  /* 0x00007300ff0477ac */ /* 0x000e620008000800 */
[----:B------:R-:W-:-:S04]  /*0390*/  IADD3 R13, PT, PT, R20, R13, RZ ;  /* 0x0000000d140d7210 */ /* 0x000fc80007ffe0ff */
[----:B-1----:R-:W-:-:S13]  /*03a0*/  ISETP.GE.AND P0, PT, R13, UR4, PT ;  /* 0x000000040d007c0c */ /* 0x002fda000bf06270 */
[----:B------:R-:W-:Y:S05]  /*03b0*/  @!P0 BRA `(.L_x_26) ;  /* 0xfffffffc006c8947 */ /* 0x000fea000383ffff */
[----:B------:R-:W-:Y:S05]  /*03c0*/  EXIT ;  /* 0x000000000000794d */ /* 0x000fea0003800000 */
.L_x_27:
        /* <DEDUP_REMOVED lines=11> */
.L_x_31:


//--------------------- .text._Z8vect_addPfS_i    --------------------------
	.section	.text._Z8vect_addPfS_i,"ax",@progbits
	.align	128
        .global         _Z8vect_addPfS_i
        .type           _Z8vect_addPfS_i,@function
        .size           _Z8vect_addPfS_i,(.L_x_32 - _Z8vect_addPfS_i)
        .other          _Z8vect_addPfS_i,@"STO_CUDA_ENTRY STV_DEFAULT"
_Z8vect_addPfS_i:
.text._Z8vect_addPfS_i:
[----:B------:R-:W-:Y:S01]  /*0000*/  LDC R1, c[0x0][0x37c] ;  /* 0x0000df00ff017b82 */ /* 0x000fe20000000800 */
[----:B------:R-:W0:Y:S01]  /*0010*/  S2R R7, SR_TID.X ;  /* 0x0000000000077919 */ /* 0x000e220000002100 */
[----:B------:R-:W0:Y:S02]  /*0020*/  LDCU UR4, c[0x0][0x390] ;  /* 0x00007200ff0477ac */ /* 0x000e240008000800 */
[----:B0-----:R-:W-:-:S13]  /*0030*/  ISETP.GE.AND P0, PT, R7, UR4, PT ;  /* 0x0000000407007c0c */ /* 0x001fda000bf06270 */
[----:B------:R-:W-:Y:S05]  /*0040*/  @P0 EXIT ;  /* 0x000000000000094d */ /* 0x000fea0003800000 */
[----:B------:R-:W0:Y:S01]  /*0050*/  LDC.64 R4, c[0x0][0x388] ;  /* 0x0000e200ff047b82 */ /* 0x000e220000000a00 */
[----:B------:R-:W1:Y:S07]  /*0060*/  LDCU.64 UR4, c[0x0][0x358] ;  /* 0x00006b00ff0477ac */ /* 0x000e6e0008000a00 */
[----:B------:R-:W2:Y:S01]  /*0070*/  LDC.64 R2, c[0x0][0x380] ;  /* 0x0000e000ff027b82 */ /* 0x000ea20000000a00 */
[----:B0-----:R-:W-:-:S06]  /*0080*/  IMAD.WIDE.U32 R4, R7, 0x4, R4 ;  /* 0x0000000407047825 */ /* 0x001fcc00078e0004 */
[----:B-1----:R-:W3:Y:S01]  /*0090*/  LDG.E R5, desc[UR4][R4.64] ;  /* 0x0000000404057981 */ /* 0x002ee2000c1e1900 */
[----:B--2---:R-:W-:-:S05]  /*00a0*/  IMAD.WIDE.U32 R2, R7, 0x4, R2 ;  /* 0x0000000407027825 */ /* 0x004fca00078e0002 */
[----:B------:R-:W3:Y:S02]  /*00b0*/  LDG.E R0, desc[UR4][R2.64] ;  /* 0x0000000402007981 */ /* 0x000ee4000c1e1900 */
[----:B---3--:R-:W-:-:S05]  /*00c0*/  FADD R7, R0, R5 ;  /* 0x0000000500077221 */ /* 0x008fca0000000000 */
[----:B------:R-:W-:Y:S01]  /*00d0*/  STG.E desc[UR4][R2.64], R7 ;  /* 0x0000000702007986 */ /* 0x000fe2000c101904 */
[----:B------:R-:W-:Y:S05]  /*00e0*/  EXIT ;  /* 0x000000000000794d */ /* 0x000fea0003800000 */
.L_x_28:
        /* <DEDUP_REMOVED lines=9> */
.L_x_32:


//--------------------- .nv.global.init           --------------------------
	.section	.nv.global.init,"aw",@progbits
.nv.global.init:
	.type		$str,@object
	.size		$str,(.L_0 - $str)
$str:
        /*0000*/ 	.byte	0x6f, 0x6e, 0x65, 0x20, 0x74, 0x68, 0x72, 0x65, 0x61, 0x64, 0x20, 0x72, 0x75, 0x6e, 0x73, 0x20
        /*0010*/ 	.byte	0x25, 0x64, 0x20, 0x74, 0x69, 0x6d, 0x65, 0x73, 0x2e, 0x20, 0x0a, 0x00
.L_0:


//--------------------- .nv.shared.reserved.0     --------------------------
	.section	.nv.shared.reserved.0,"aw",@nobits
	.weak		__nv_reservedSMEM_offset_0_alias
	.size		__nv_reservedSMEM_offset_0_alias, 0, 64
	.other		__nv_reservedSMEM_offset_0_alias,@"STO_CUDA_RESERVED_SHARED STV_DEFAULT"
__nv_reservedSMEM_offset_0_alias:
	.zero		0
	.zero		64


//--------------------- .nv.constant0._Z12cube_productPdS_S_iii --------------------------
	.section	.nv.constant0._Z12cube_productPdS_S_iii,"a",@progbits
	.sectionflags	@""
	.align	4
.nv.constant0._Z12cube_productPdS_S_iii:
	.zero		932


//--------------------- .nv.constant0._Z10cube_minusPdS_S_iii --------------------------
	.section	.nv.constant0._Z10cube_minusPdS_S_iii,"a",@progbits
	.sectionflags	@""
	.align	4
.nv.constant0._Z10cube_minusPdS_S_iii:
	.zero		932


//--------------------- .nv.constant0._Z8cube_addPdS_S_iii --------------------------
	.section	.nv.constant0._Z8cube_addPdS_S_iii,"a",@progbits
	.sectionflags	@""
	.align	4
.nv.constant0._Z8cube_addPdS_S_iii:
	.zero		932


//--------------------- .nv.constant0._Z8vect_addPfS_i --------------------------
	.section	.nv.constant0._Z8vect_addPfS_i,"a",@progbits
	.sectionflags	@""
	.align	4
.nv.constant0._Z8vect_addPfS_i:
	.zero		916


//--------------------- SYMBOLS --------------------------

	.type		.nv.reservedSmem.offset0,@object
	.size		.nv.reservedSmem.offset0,0x4
	.type		vprintf,@function
